//
// Generated by NVIDIA NVVM Compiler
//
// Compiler Build ID: CL-36424714
// Cuda compilation tools, release 13.0, V13.0.88
// Based on NVVM 20.0.0
//

.version 9.0
.target sm_100
.address_size 64

	// .globl	_Z11subtractionPdS_i

.visible .entry _Z11subtractionPdS_i(
	.param .u64 .ptr .align 1 _Z11subtractionPdS_i_param_0,
	.param .u64 .ptr .align 1 _Z11subtractionPdS_i_param_1,
	.param .u32 _Z11subtractionPdS_i_param_2
)
{
	.reg .pred 	%p<7>;
	.reg .b32 	%r<31>;
	.reg .b64 	%rd<18>;
	.reg .b64 	%fd<16>;

	ld.param.u64 	%rd3, [_Z11subtractionPdS_i_param_0];
	ld.param.u64 	%rd4, [_Z11subtractionPdS_i_param_1];
	ld.param.u32 	%r12, [_Z11subtractionPdS_i_param_2];
	cvta.to.global.u64 	%rd1, %rd4;
	cvta.to.global.u64 	%rd2, %rd3;
	mov.u32 	%r13, %ctaid.x;
	mov.u32 	%r14, %ntid.x;
	mov.u32 	%r15, %tid.x;
	mad.lo.s32 	%r29, %r13, %r14, %r15;
	mov.u32 	%r16, %nctaid.x;
	mul.lo.s32 	%r2, %r14, %r16;
	setp.ge.s32 	%p1, %r29, %r12;
	@%p1 bra 	$L__BB0_7;
	add.s32 	%r17, %r29, %r2;
	max.s32 	%r18, %r12, %r17;
	setp.lt.s32 	%p2, %r17, %r12;
	selp.u32 	%r19, 1, 0, %p2;
	add.s32 	%r20, %r17, %r19;
	sub.s32 	%r21, %r18, %r20;
	div.u32 	%r22, %r21, %r2;
	add.s32 	%r3, %r22, %r19;
	and.b32  	%r23, %r3, 3;
	setp.eq.s32 	%p3, %r23, 3;
	@%p3 bra 	$L__BB0_4;
	add.s32 	%r24, %r3, 1;
	and.b32  	%r25, %r24, 3;
	neg.s32 	%r27, %r25;
$L__BB0_3:
	.pragma "nounroll";
	mul.wide.s32 	%rd5, %r29, 8;
	add.s64 	%rd6, %rd1, %rd5;
	add.s64 	%rd7, %rd2, %rd5;
	ld.global.f64 	%fd1, [%rd7];
	ld.global.f64 	%fd2, [%rd6];
	sub.f64 	%fd3, %fd1, %fd2;
	st.global.f64 	[%rd7], %fd3;
	add.s32 	%r29, %r29, %r2;
	add.s32 	%r27, %r27, 1;
	setp.ne.s32 	%p4, %r27, 0;
	@%p4 bra 	$L__BB0_3;
$L__BB0_4:
	setp.lt.u32 	%p5, %r3, 3;
	@%p5 bra 	$L__BB0_7;
	mul.wide.s32 	%rd11, %r2, 8;
	shl.b32 	%r26, %r2, 2;
$L__BB0_6:
	mul.wide.s32 	%rd8, %r29, 8;
	add.s64 	%rd9, %rd2, %rd8;
	ld.global.f64 	%fd4, [%rd9];
	add.s64 	%rd10, %rd1, %rd8;
	ld.global.f64 	%fd5, [%rd10];
	sub.f64 	%fd6, %fd4, %fd5;
	st.global.f64 	[%rd9], %fd6;
	add.s64 	%rd12, %rd9, %rd11;
	ld.global.f64 	%fd7, [%rd12];
	add.s64 	%rd13, %rd10, %rd11;
	ld.global.f64 	%fd8, [%rd13];
	sub.f64 	%fd9, %fd7, %fd8;
	st.global.f64 	[%rd12], %fd9;
	add.s64 	%rd14, %rd12, %rd11;
	ld.global.f64 	%fd10, [%rd14];
	add.s64 	%rd15, %rd13, %rd11;
	ld.global.f64 	%fd11, [%rd15];
	sub.f64 	%fd12, %fd10, %fd11;
	st.global.f64 	[%rd14], %fd12;
	add.s64 	%rd16, %rd14, %rd11;
	ld.global.f64 	%fd13, [%rd16];
	add.s64 	%rd17, %rd15, %rd11;
	ld.global.f64 	%fd14, [%rd17];
	sub.f64 	%fd15, %fd13, %fd14;
	st.global.f64 	[%rd16], %fd15;
	add.s32 	%r29, %r26, %r29;
	setp.lt.s32 	%p6, %r29, %r12;
	@%p6 bra 	$L__BB0_6;
$L__BB0_7:
	ret;

}


// ===== COMPILED SASS (sm_100) =====

	.target	sm_100

	.elftype	@"ET_EXEC"


//--------------------- .note.nv.tkinfo           --------------------------
	.section	.note.nv.tkinfo,"",@"SHT_NOTE"
	.sectionflags	@"SHF_NOTE_NV_TKINFO"
	.tkinfo
        /*0018*/ 	.word	0x00000002
        /*0030*/ 	.string	""
        /*0030*/ 	.string	"ptxas"
        /*0030*/ 	.string	"Cuda compilation tools, release 13.0, V13.0.88"
        /*0030*/ 	.string	"Build cuda_13.0.r13.0/compiler.36424714_0"
        /*0030*/ 	.string	"-arch sm_100 -m 64 "



//--------------------- .note.nv.cuinfo           --------------------------
	.section	.note.nv.cuinfo,"",@"SHT_NOTE"
	.sectionflags	@"SHF_NOTE_NV_CUINFO"
        /*0018*/ 	.short	0x0002
        /*001a*/ 	.short	0x0064
        /*001c*/ 	.short	0x0082
	.zero		2


//--------------------- .nv.info                  --------------------------
	.section	.nv.info,"",@"SHT_CUDA_INFO"
	.align	4


	//----- nvinfo : EIATTR_REGCOUNT
	.align		4
        /*0000*/ 	.byte	0x04, 0x2f
        /*0002*/ 	.short	(.L_1 - .L_0)
	.align		4
.L_0:
        /*0004*/ 	.word	index@(_Z11subtractionPdS_i)
        /*0008*/ 	.word	0x00000018


	//----- nvinfo : EIATTR_FRAME_SIZE
	.align		4
.L_1:
        /*000c*/ 	.byte	0x04, 0x11
        /*000e*/ 	.short	(.L_3 - .L_2)
	.align		4
.L_2:
        /*0010*/ 	.word	index@(_Z11subtractionPdS_i)
        /*0014*/ 	.word	0x00000000


	//----- nvinfo : EIATTR_MIN_STACK_SIZE
	.align		4
.L_3:
        /*0018*/ 	.byte	0x04, 0x12
        /*001a*/ 	.short	(.L_5 - .L_4)
	.align		4
.L_4:
        /*001c*/ 	.word	index@(_Z11subtractionPdS_i)
        /*0020*/ 	.word	0x00000000
.L_5:


//--------------------- .nv.compat                --------------------------
	.section	.nv.compat,"",@"SHT_CUDA_COMPAT_INFO"
	.align	4
        /*0000*/ 	.byte	0x02, 0x09, 0x00, 0x00, 0x02, 0x02, 0x01, 0x00, 0x02, 0x05, 0x05, 0x00, 0x03, 0x07, 0x01, 0x01
        /*0010*/ 	.byte	0x02, 0x03, 0x00, 0x00, 0x02, 0x06, 0x01, 0x00, 0x04, 0x0b, 0x08, 0x00, 0x01, 0x00, 0x00, 0x00
        /*0020*/ 	.byte	0x00, 0x00, 0x00, 0x00


//--------------------- .nv.info._Z11subtractionPdS_i --------------------------
	.section	.nv.info._Z11subtractionPdS_i,"",@"SHT_CUDA_INFO"
	.sectionflags	@""
	.align	4


	//----- nvinfo : EIATTR_CUDA_API_VERSION
	.align		4
        /*0000*/ 	.byte	0x04, 0x37
        /*0002*/ 	.short	(.L_7 - .L_6)
.L_6:
        /*0004*/ 	.word	0x00000082


	//----- nvinfo : EIATTR_KPARAM_INFO
	.align		4
.L_7:
        /*0008*/ 	.byte	0x04, 0x17
        /*000a*/ 	.short	(.L_9 - .L_8)
.L_8:
        /*000c*/ 	.word	0x00000000
        /*0010*/ 	.short	0x0002
        /*0012*/ 	.short	0x0010
        /*0014*/ 	.byte	0x00, 0xf0, 0x11, 0x00


	//----- nvinfo : EIATTR_KPARAM_INFO
	.align		4
.L_9:
        /*0018*/ 	.byte	0x04, 0x17
        /*001a*/ 	.short	(.L_11 - .L_10)
.L_10:
        /*001c*/ 	.word	0x00000000
        /*0020*/ 	.short	0x0001
        /*0022*/ 	.short	0x0008
        /*0024*/ 	.byte	0x00, 0xf5, 0x21, 0x00


	//----- nvinfo : EIATTR_KPARAM_INFO
	.align		4
.L_11:
        /*0028*/ 	.byte	0x04, 0x17
        /*002a*/ 	.short	(.L_13 - .L_12)
.L_12:
        /*002c*/ 	.word	0x00000000
        /*0030*/ 	.short	0x0000
        /*0032*/ 	.short	0x0000
        /*0034*/ 	.byte	0x00, 0xf5, 0x21, 0x00


	//----- nvinfo : EIATTR_SPARSE_MMA_MASK
	.align		4
.L_13:
        /*0038*/ 	.byte	0x03, 0x50
        /*003a*/ 	.short	0x0000


	//----- nvinfo : EIATTR_MAXREG_COUNT
	.align		4
        /*003c*/ 	.byte	0x03, 0x1b
        /*003e*/ 	.short	0x00ff


	//----- nvinfo : EIATTR_MERCURY_ISA_VERSION
	.align		4
        /*0040*/ 	.byte	0x03, 0x5f
        /*0042*/ 	.short	0x0101


	//----- nvinfo : EIATTR_VRC_CTA_INIT_COUNT
	.align		4
        /*0044*/ 	.byte	0x02, 0x4a
	.zero		1
	.zero		1


	//----- nvinfo : EIATTR_EXIT_INSTR_OFFSETS
	.align		4
        /*0048*/ 	.byte	0x04, 0x1c
        /*004a*/ 	.short	(.L_15 - .L_14)


	//   ....[0]....
.L_14:
        /*004c*/ 	.word	0x00000090


	//   ....[1]....
        /*0050*/ 	.word	0x00000380


	//   ....[2]....
        /*0054*/ 	.word	0x00000560


	//----- nvinfo : EIATTR_CRS_STACK_SIZE
	.align		4
.L_15:
        /*0058*/ 	.byte	0x04, 0x1e
        /*005a*/ 	.short	(.L_17 - .L_16)
.L_16:
        /*005c*/ 	.word	0x00000000


	//----- nvinfo : EIATTR_CBANK_PARAM_SIZE
	.align		4
.L_17:
        /*0060*/ 	.byte	0x03, 0x19
        /*0062*/ 	.short	0x0014


	//----- nvinfo : EIATTR_PARAM_CBANK
	.align		4
        /*0064*/ 	.byte	0x04, 0x0a
        /*0066*/ 	.short	(.L_19 - .L_18)
	.align		4
.L_18:
        /*0068*/ 	.word	index@(.nv.constant0._Z11subtractionPdS_i)
        /*006c*/ 	.short	0x0380
        /*006e*/ 	.short	0x0014


	//----- nvinfo : EIATTR_SW_WAR
	.align		4
.L_19:
        /*0070*/ 	.byte	0x04, 0x36
        /*0072*/ 	.short	(.L_21 - .L_20)
.L_20:
        /*0074*/ 	.word	0x00000008
.L_21:


//--------------------- .nv.callgraph             --------------------------
	.section	.nv.callgraph,"",@"SHT_CUDA_CALLGRAPH"
	.align	4
	.sectionentsize	8
	.align		4
        /*0000*/ 	.word	0x00000000
	.align		4
        /*0004*/ 	.word	0xffffffff
	.align		4
        /*0008*/ 	.word	0x00000000
	.align		4
        /*000c*/ 	.word	0xfffffffe
	.align		4
        /*0010*/ 	.word	0x00000000
	.align		4
        /*0014*/ 	.word	0xfffffffd
	.align		4
        /*0018*/ 	.word	0x00000000
	.align		4
        /*001c*/ 	.word	0xfffffffc


//--------------------- .text._Z11subtractionPdS_i --------------------------
	.section	.text._Z11subtractionPdS_i,"ax",@progbits
	.align	128
        .global         _Z11subtractionPdS_i
        .type           _Z11subtractionPdS_i,@function
        .size           _Z11subtractionPdS_i,(.L_x_5 - _Z11subtractionPdS_i)
        .other          _Z11subtractionPdS_i,@"STO_CUDA_ENTRY STV_DEFAULT"
_Z11subtractionPdS_i:
.text._Z11subtractionPdS_i:
[----:B------:R-:W-:Y:S01]  /*0000*/  LDC R1, c[0x0][0x37c] ;  /* 0x0000df00ff017b82 */ /* 0x000fe20000000800 */
[----:B------:R-:W0:Y:S07]  /*0010*/  S2R R3, SR_TID.X ;  /* 0x0000000000037919 */ /* 0x000e2e0000002100 */
[----:B------:R-:W0:Y:S01]  /*0020*/  S2UR UR4, SR_CTAID.X ;  /* 0x00000000000479c3 */ /* 0x000e220000002500 */
[----:B------:R-:W1:Y:S07]  /*0030*/  LDCU UR6, c[0x0][0x390] ;  /* 0x00007200ff0677ac */ /* 0x000e6e0008000800 */
[----:B------:R-:W0:Y:S01]  /*0040*/  LDC R0, c[0x0][0x360] ;  /* 0x0000d800ff007b82 */ /* 0x000e220000000800 */
[----:B------:R-:W2:Y:S01]  /*0050*/  LDCU UR5, c[0x0][0x370] ;  /* 0x00006e00ff0577ac */ /* 0x000ea20008000800 */
[----:B0-----:R-:W-:-:S02]  /*0060*/  IMAD R3, R0, UR4, R3 ;  /* 0x0000000400037c24 */ /* 0x001fc4000f8e0203 */
[----:B--2---:R-:W-:-:S03]  /*0070*/  IMAD R0, R0, UR5, RZ ;  /* 0x0000000500007c24 */ /* 0x004fc6000f8e02ff */
[----:B-1----:R-:W-:-:S13]  /*0080*/  ISETP.GE.AND P0, PT, R3, UR6, PT ;  /* 0x0000000603007c0c */ /* 0x002fda000bf06270 */
[----:B------:R-:W-:Y:S05]  /*0090*/  @P0 EXIT ;  /* 0x000000000000094d */ /* 0x000fea0003800000 */
[----:B------:R-:W0:Y:S01]  /*00a0*/  I2F.U32.RP R8, R0 ;  /* 0x0000000000087306 */ /* 0x000e220000209000 */
[C---:B------:R-:W-:Y:S01]  /*00b0*/  IADD3 R2, PT, PT, R0.reuse, R3, RZ ;  /* 0x0000000300027210 */ /* 0x040fe20007ffe0ff */
[----:B------:R-:W-:Y:S01]  /*00c0*/  IMAD.MOV R9, RZ, RZ, -R0 ;  /* 0x000000ffff097224 */ /* 0x000fe200078e0a00 */
[----:B------:R-:W-:Y:S01]  /*00d0*/  ISETP.NE.U32.AND P2, PT, R0, RZ, PT ;  /* 0x000000ff0000720c */ /* 0x000fe20003f45070 */
[----:B------:R-:W1:Y:S01]  /*00e0*/  LDCU.64 UR4, c[0x0][0x358] ;  /* 0x00006b00ff0477ac */ /* 0x000e620008000a00 */
[C---:B------:R-:W-:Y:S01]  /*00f0*/  ISETP.GE.AND P0, PT, R2.reuse, UR6, PT ;  /* 0x0000000602007c0c */ /* 0x040fe2000bf06270 */
[----:B------:R-:W-:Y:S01]  /*0100*/  BSSY.RECONVERGENT B0, `(.L_x_0) ;  /* 0x0000027000007945 */ /* 0x000fe20003800200 */
[----:B------:R-:W-:Y:S02]  /*0110*/  VIMNMX R7, PT, PT, R2, UR6, !PT ;  /* 0x0000000602077c48 */ /* 0x000fe4000ffe0100 */
[----:B------:R-:W-:-:S04]  /*0120*/  SEL R6, RZ, 0x1, P0 ;  /* 0x00000001ff067807 */ /* 0x000fc80000000000 */
[----:B------:R-:W-:Y:S01]  /*0130*/  IADD3 R7, PT, PT, R7, -R2, -R6 ;  /* 0x8000000207077210 */ /* 0x000fe20007ffe806 */
[----:B0-----:R-:W0:Y:S02]  /*0140*/  MUFU.RCP R8, R8 ;  /* 0x0000000800087308 */ /* 0x001e240000001000 */
[----:B0-----:R-:W-:-:S06]  /*0150*/  IADD3 R4, PT, PT, R8, 0xffffffe, RZ ;  /* 0x0ffffffe08047810 */ /* 0x001fcc0007ffe0ff */
[----:B------:R0:W2:Y:S02]  /*0160*/  F2I.FTZ.U32.TRUNC.NTZ R5, R4 ;  /* 0x0000000400057305 */ /* 0x0000a4000021f000 */
[----:B0-----:R-:W-:Y:S02]  /*0170*/  IMAD.MOV.U32 R4, RZ, RZ, RZ ;  /* 0x000000ffff047224 */ /* 0x001fe400078e00ff */
[----:B--2---:R-:W-:-:S04]  /*0180*/  IMAD R9, R9, R5, RZ ;  /* 0x0000000509097224 */ /* 0x004fc800078e02ff */
[----:B------:R-:W-:-:S06]  /*0190*/  IMAD.HI.U32 R8, R5, R9, R4 ;  /* 0x0000000905087227 */ /* 0x000fcc00078e0004 */
[----:B------:R-:W-:-:S05]  /*01a0*/  IMAD.HI.U32 R5, R8, R7, RZ ;  /* 0x0000000708057227 */ /* 0x000fca00078e00ff */
[----:B------:R-:W-:-:S05]  /*01b0*/  IADD3 R2, PT, PT, -R5, RZ, RZ ;  /* 0x000000ff05027210 */ /* 0x000fca0007ffe1ff */
[----:B------:R-:W-:-:S05]  /*01c0*/  IMAD R7, R0, R2, R7 ;  /* 0x0000000200077224 */ /* 0x000fca00078e0207 */
[----:B------:R-:W-:-:S13]  /*01d0*/  ISETP.GE.U32.AND P0, PT, R7, R0, PT ;  /* 0x000000000700720c */ /* 0x000fda0003f06070 */
[----:B------:R-:W-:Y:S01]  /*01e0*/  @P0 IMAD.IADD R7, R7, 0x1, -R0 ;  /* 0x0000000107070824 */ /* 0x000fe200078e0a00 */
[----:B------:R-:W-:-:S04]  /*01f0*/  @P0 IADD3 R5, PT, PT, R5, 0x1, RZ ;  /* 0x0000000105050810 */ /* 0x000fc80007ffe0ff */
[----:B------:R-:W-:-:S13]  /*0200*/  ISETP.GE.U32.AND P1, PT, R7, R0, PT ;  /* 0x000000000700720c */ /* 0x000fda0003f26070 */
[----:B------:R-:W-:Y:S01]  /*0210*/  @P1 VIADD R5, R5, 0x1 ;  /* 0x0000000105051836 */ /* 0x000fe20000000000 */
[----:B------:R-:W-:-:S04]  /*0220*/  @!P2 LOP3.LUT R5, RZ, R0, RZ, 0x33, !PT ;  /* 0x00000000ff05a212 */ /* 0x000fc800078e33ff */
[----:B------:R-:W-:-:S04]  /*0230*/  IADD3 R2, PT, PT, R6, R5, RZ ;  /* 0x0000000506027210 */ /* 0x000fc80007ffe0ff */
[C---:B------:R-:W-:Y:S02]  /*0240*/  LOP3.LUT R4, R2.reuse, 0x3, RZ, 0xc0, !PT ;  /* 0x0000000302047812 */ /* 0x040fe400078ec0ff */
[----:B------:R-:W-:Y:S02]  /*0250*/  ISETP.GE.U32.AND P1, PT, R2, 0x3, PT ;  /* 0x000000030200780c */ /* 0x000fe40003f26070 */
[----:B------:R-:W-:-:S13]  /*0260*/  ISETP.NE.AND P0, PT, R4, 0x3, PT ;  /* 0x000000030400780c */ /* 0x000fda0003f05270 */
[----:B-1----:R-:W-:Y:S05]  /*0270*/  @!P0 BRA `(.L_x_1) ;  /* 0x00000000003c8947 */ /* 0x002fea0003800000 */
[----:B------:R-:W0:Y:S01]  /*0280*/  LDC.64 R12, c[0x0][0x380] ;  /* 0x0000e000ff0c7b82 */ /* 0x000e220000000a00 */
[----:B------:R-:W-:-:S05]  /*0290*/  VIADD R2, R2, 0x1 ;  /* 0x0000000102027836 */ /* 0x000fca0000000000 */
[----:B------:R-:W-:Y:S02]  /*02a0*/  LOP3.LUT R2, R2, 0x3, RZ, 0xc0, !PT ;  /* 0x0000000302027812 */ /* 0x000fe400078ec0ff */
[----:B------:R-:W1:Y:S02]  /*02b0*/  LDC.64 R10, c[0x0][0x388] ;  /* 0x0000e200ff0a7b82 */ /* 0x000e640000000a00 */
[----:B------:R-:W-:-:S07]  /*02c0*/  IADD3 R2, PT, PT, -R2, RZ, RZ ;  /* 0x000000ff02027210 */ /* 0x000fce0007ffe1ff */
.L_x_2:
[----:B-1----:R-:W-:-:S04]  /*02d0*/  IMAD.WIDE R4, R3, 0x8, R10 ;  /* 0x0000000803047825 */ /* 0x002fc800078e020a */
[----:B0-2---:R-:W-:Y:S02]  /*02e0*/  IMAD.WIDE R6, R3, 0x8, R12 ;  /* 0x0000000803067825 */ /* 0x005fe400078e020c */
[----:B------:R-:W2:Y:S04]  /*02f0*/  LDG.E.64 R4, desc[UR4][R4.64] ;  /* 0x0000000404047981 */ /* 0x000ea8000c1e1b00 */
[----:B------:R-:W2:Y:S01]  /*0300*/  LDG.E.64 R8, desc[UR4][R6.64] ;  /* 0x0000000406087981 */ /* 0x000ea2000c1e1b00 */
[----:B------:R-:W-:Y:S01]  /*0310*/  VIADD R2, R2, 0x1 ;  /* 0x0000000102027836 */ /* 0x000fe20000000000 */
[----:B------:R-:W-:-:S04]  /*0320*/  IADD3 R3, PT, PT, R0, R3, RZ ;  /* 0x0000000300037210 */ /* 0x000fc80007ffe0ff */
[----:B------:R-:W-:Y:S01]  /*0330*/  ISETP.NE.AND P0, PT, R2, RZ, PT ;  /* 0x000000ff0200720c */ /* 0x000fe20003f05270 */
[----:B--2---:R-:W-:-:S07]  /*0340*/  DADD R8, R8, -R4 ;  /* 0x0000000008087229 */ /* 0x004fce0000000804 */
[----:B------:R2:W-:Y:S05]  /*0350*/  STG.E.64 desc[UR4][R6.64], R8 ;  /* 0x0000000806007986 */ /* 0x0005ea000c101b04 */
[----:B------:R-:W-:Y:S05]  /*0360*/  @P0 BRA `(.L_x_2) ;  /* 0xfffffffc00d80947 */ /* 0x000fea000383ffff */
.L_x_1:
[----:B------:R-:W-:Y:S05]  /*0370*/  BSYNC.RECONVERGENT B0 ;  /* 0x0000000000007941 */ /* 0x000fea0003800200 */
.L_x_0:
[----:B------:R-:W-:Y:S05]  /*0380*/  @!P1 EXIT ;  /* 0x000000000000994d */ /* 0x000fea0003800000 */
.L_x_3:
[----:B-1----:R-:W0:Y:S08]  /*0390*/  LDC.64 R4, c[0x0][0x380] ;  /* 0x0000e000ff047b82 */ /* 0x002e300000000a00 */
[----:B--2---:R-:W1:Y:S01]  /*03a0*/  LDC.64 R6, c[0x0][0x388] ;  /* 0x0000e200ff067b82 */ /* 0x004e620000000a00 */
[----:B0-----:R-:W-:-:S05]  /*03b0*/  IMAD.WIDE R20, R3, 0x8, R4 ;  /* 0x0000000803147825 */ /* 0x001fca00078e0204 */
[----:B------:R-:W2:Y:S01]  /*03c0*/  LDG.E.64 R4, desc[UR4][R20.64] ;  /* 0x0000000414047981 */ /* 0x000ea2000c1e1b00 */
[----:B-1----:R-:W-:-:S05]  /*03d0*/  IMAD.WIDE R14, R3, 0x8, R6 ;  /* 0x00000008030e7825 */ /* 0x002fca00078e0206 */
[----:B------:R-:W2:Y:S01]  /*03e0*/  LDG.E.64 R6, desc[UR4][R14.64] ;  /* 0x000000040e067981 */ /* 0x000ea2000c1e1b00 */
[----:B------:R-:W-:Y:S01]  /*03f0*/  IMAD.WIDE R10, R0, 0x8, R14 ;  /* 0x00000008000a7825 */ /* 0x000fe200078e020e */
[----:B--2---:R-:W-:-:S03]  /*0400*/  DADD R4, R4, -R6 ;  /* 0x0000000004047229 */ /* 0x004fc60000000806 */
[----:B------:R-:W-:-:S04]  /*0410*/  IMAD.WIDE R6, R0, 0x8, R20 ;  /* 0x0000000800067825 */ /* 0x000fc800078e0214 */
[----:B------:R0:W-:Y:S04]  /*0420*/  STG.E.64 desc[UR4][R20.64], R4 ;  /* 0x0000000414007986 */ /* 0x0001e8000c101b04 */
[----:B------:R-:W2:Y:S04]  /*0430*/  LDG.E.64 R8, desc[UR4][R6.64] ;  /* 0x0000000406087981 */ /* 0x000ea8000c1e1b00 */
[----:B------:R-:W2:Y:S01]  /*0440*/  LDG.E.64 R12, desc[UR4][R10.64] ;  /* 0x000000040a0c7981 */ /* 0x000ea2000c1e1b00 */
[----:B------:R-:W-:Y:S01]  /*0450*/  IMAD.WIDE R16, R0, 0x8, R10 ;  /* 0x0000000800107825 */ /* 0x000fe200078e020a */
[----:B--2---:R-:W-:-:S03]  /*0460*/  DADD R8, R8, -R12 ;  /* 0x0000000008087229 */ /* 0x004fc6000000080c */
[----:B------:R-:W-:-:S04]  /*0470*/  IMAD.WIDE R12, R0, 0x8, R6 ;  /* 0x00000008000c7825 */ /* 0x000fc800078e0206 */
[----:B------:R1:W-:Y:S04]  /*0480*/  STG.E.64 desc[UR4][R6.64], R8 ;  /* 0x0000000806007986 */ /* 0x0003e8000c101b04 */
[----:B------:R-:W2:Y:S04]  /*0490*/  LDG.E.64 R14, desc[UR4][R12.64] ;  /* 0x000000040c0e7981 */ /* 0x000ea8000c1e1b00 */
[----:B------:R-:W2:Y:S01]  /*04a0*/  LDG.E.64 R18, desc[UR4][R16.64] ;  /* 0x0000000410127981 */ /* 0x000ea2000c1e1b00 */
[----:B0-----:R-:W-:Y:S01]  /*04b0*/  IMAD.WIDE R4, R0, 0x8, R12 ;  /* 0x0000000800047825 */ /* 0x001fe200078e020c */
[----:B--2---:R-:W-:-:S03]  /*04c0*/  DADD R14, R14, -R18 ;  /* 0x000000000e0e7229 */ /* 0x004fc60000000812 */
[----:B------:R-:W-:-:S04]  /*04d0*/  IMAD.WIDE R18, R0, 0x8, R16 ;  /* 0x0000000800127825 */ /* 0x000fc800078e0210 */
[----:B------:R1:W-:Y:S04]  /*04e0*/  STG.E.64 desc[UR4][R12.64], R14 ;  /* 0x0000000e0c007986 */ /* 0x0003e8000c101b04 */
[----:B------:R-:W2:Y:S04]  /*04f0*/  LDG.E.64 R18, desc[UR4][R18.64] ;  /* 0x0000000412127981 */ /* 0x000ea8000c1e1b00 */
[----:B------:R-:W2:Y:S01]  /*0500*/  LDG.E.64 R10, desc[UR4][R4.64] ;  /* 0x00000004040a7981 */ /* 0x000ea2000c1e1b00 */
[----:B------:R-:W-:-:S04]  /*0510*/  LEA R3, R0, R3, 0x2 ;  /* 0x0000000300037211 */ /* 0x000fc800078e10ff */
[----:B------:R-:W-:Y:S01]  /*0520*/  ISETP.GE.AND P0, PT, R3, UR6, PT ;  /* 0x0000000603007c0c */ /* 0x000fe2000bf06270 */
[----:B--2---:R-:W-:-:S07]  /*0530*/  DADD R10, R10, -R18 ;  /* 0x000000000a0a7229 */ /* 0x004fce0000000812 */
[----:B------:R1:W-:Y:S05]  /*0540*/  STG.E.64 desc[UR4][R4.64], R10 ;  /* 0x0000000a04007986 */ /* 0x0003ea000c101b04 */
[----:B------:R-:W-:Y:S05]  /*0550*/  @!P0 BRA `(.L_x_3) ;  /* 0xfffffffc008c8947 */ /* 0x000fea000383ffff */
[----:B------:R-:W-:Y:S05]  /*0560*/  EXIT ;  /* 0x000000000000794d */ /* 0x000fea0003800000 */
.L_x_4:
[----:B------:R-:W-:-:S00]  /*0570*/  BRA `(.L_x_4) ;  /* 0xfffffffc00fc7947 */ /* 0x000fc0000383ffff */
[----:B------:R-:W-:-:S00]  /*0580*/  NOP ;  /* 0x0000000000007918 */ /* 0x000fc00000000000 */
[----:B------:R-:W-:-:S00]  /*0590*/  NOP ;  /* 0x0000000000007918 */ /* 0x000fc00000000000 */
[----:B------:R-:W-:-:S00]  /*05a0*/  NOP ;  /* 0x0000000000007918 */ /* 0x000fc00000000000 */
[----:B------:R-:W-:-:S00]  /*05b0*/  NOP ;  /* 0x0000000000007918 */ /* 0x000fc00000000000 */
[----:B------:R-:W-:-:S00]  /*05c0*/  NOP ;  /* 0x0000000000007918 */ /* 0x000fc00000000000 */
[----:B------:R-:W-:-:S00]  /*05d0*/  NOP ;  /* 0x0000000000007918 */ /* 0x000fc00000000000 */
[----:B------:R-:W-:-:S00]  /*05e0*/  NOP ;  /* 0x0000000000007918 */ /* 0x000fc00000000000 */
[----:B------:R-:W-:-:S00]  /*05f0*/  NOP ;  /* 0x0000000000007918 */ /* 0x000fc00000000000 */
.L_x_5:


//--------------------- .nv.shared.reserved.0     --------------------------
	.section	.nv.shared.reserved.0,"aw",@nobits
	.weak		__nv_reservedSMEM_offset_0_alias
	.size		__nv_reservedSMEM_offset_0_alias, 0, 64
	.other		__nv_reservedSMEM_offset_0_alias,@"STO_CUDA_RESERVED_SHARED STV_DEFAULT"
__nv_reservedSMEM_offset_0_alias:
	.zero		0
	.zero		64


//--------------------- .nv.constant0._Z11subtractionPdS_i --------------------------
	.section	.nv.constant0._Z11subtractionPdS_i,"a",@progbits
	.sectionflags	@""
	.align	4
.nv.constant0._Z11subtractionPdS_i:
	.zero		916


//--------------------- SYMBOLS --------------------------

	.type		.nv.reservedSmem.offset0,@object
	.size		.nv.reservedSmem.offset0,0x4
